	.headerflags	@"EF_CUDA_TEXMODE_UNIFIED EF_CUDA_64BIT_ADDRESS EF_CUDA_ACCELERATORS EF_CUDA_SM90 EF_CUDA_VIRTUAL_SM(EF_CUDA_SM90)"
	.elftype	@"ET_EXEC"


//--------------------- .nv.info                  --------------------------
	.section	.nv.info,"",@"SHT_CUDA_INFO"
	.align	4


	//----- nvinfo : EIATTR_REGCOUNT
	.align		4
        /*0000*/ 	.byte	0x04, 0x2f
        /*0002*/ 	.short	(.L_1 - .L_0)
	.align		4
.L_0:
        /*0004*/ 	.word	index@(triton_poi_fused_convolution_relu_threshold_backward_12)
        /*0008*/ 	.word	0x00000020


	//----- nvinfo : EIATTR_MIN_STACK_SIZE
	.align		4
.L_1:
        /*000c*/ 	.byte	0x04, 0x12
        /*000e*/ 	.short	(.L_3 - .L_2)
	.align		4
.L_2:
        /*0010*/ 	.word	index@(triton_poi_fused_convolution_relu_threshold_backward_12)
        /*0014*/ 	.word	0x00000000


	//----- nvinfo : EIATTR_FRAME_SIZE
	.align		4
.L_3:
        /*0018*/ 	.byte	0x04, 0x11
        /*001a*/ 	.short	(.L_5 - .L_4)
	.align		4
.L_4:
        /*001c*/ 	.word	index@(triton_poi_fused_convolution_relu_threshold_backward_12)
        /*0020*/ 	.word	0x00000000


	//----- nvinfo : EIATTR_MIN_STACK_SIZE
	.align		4
.L_5:
        /*0024*/ 	.byte	0x04, 0x12
        /*0026*/ 	.short	(.L_7 - .L_6)
	.align		4
.L_6:
        /*0028*/ 	.word	index@(triton_poi_fused_convolution_relu_threshold_backward_12)
        /*002c*/ 	.word	0x00000000
.L_7:


//--------------------- .nv.info.triton_poi_fused_convolution_relu_threshold_backward_12 --------------------------
	.section	.nv.info.triton_poi_fused_convolution_relu_threshold_backward_12,"",@"SHT_CUDA_INFO"
	.sectionflags	@""
	.align	4


	//----- nvinfo : EIATTR_CUDA_API_VERSION
	.align		4
        /*0000*/ 	.byte	0x04, 0x37
        /*0002*/ 	.short	(.L_9 - .L_8)
.L_8:
        /*0004*/ 	.word	0x0000007c


	//----- nvinfo : EIATTR_KPARAM_INFO
	.align		4
.L_9:
        /*0008*/ 	.byte	0x04, 0x17
        /*000a*/ 	.short	(.L_11 - .L_10)
.L_10:
        /*000c*/ 	.word	0x00000000
        /*0010*/ 	.short	0x0005
        /*0012*/ 	.short	0x0024
        /*0014*/ 	.byte	0x00, 0xf0, 0x11, 0x00


	//----- nvinfo : EIATTR_KPARAM_INFO
	.align		4
.L_11:
        /*0018*/ 	.byte	0x04, 0x17
        /*001a*/ 	.short	(.L_13 - .L_12)
.L_12:
        /*001c*/ 	.word	0x00000000
        /*0020*/ 	.short	0x0004
        /*0022*/ 	.short	0x0020
        /*0024*/ 	.byte	0x00, 0xf0, 0x11, 0x00


	//----- nvinfo : EIATTR_KPARAM_INFO
	.align		4
.L_13:
        /*0028*/ 	.byte	0x04, 0x17
        /*002a*/ 	.short	(.L_15 - .L_14)
.L_14:
        /*002c*/ 	.word	0x00000000
        /*0030*/ 	.short	0x0003
        /*0032*/ 	.short	0x0018
        /*0034*/ 	.byte	0x00, 0xf4, 0x21, 0x00


	//----- nvinfo : EIATTR_KPARAM_INFO
	.align		4
.L_15:
        /*0038*/ 	.byte	0x04, 0x17
        /*003a*/ 	.short	(.L_17 - .L_16)
.L_16:
        /*003c*/ 	.word	0x00000000
        /*0040*/ 	.short	0x0002
        /*0042*/ 	.short	0x0010
        /*0044*/ 	.byte	0x00, 0xf4, 0x21, 0x00


	//----- nvinfo : EIATTR_KPARAM_INFO
	.align		4
.L_17:
        /*0048*/ 	.byte	0x04, 0x17
        /*004a*/ 	.short	(.L_19 - .L_18)
.L_18:
        /*004c*/ 	.word	0x00000000
        /*0050*/ 	.short	0x0001
        /*0052*/ 	.short	0x0008
        /*0054*/ 	.byte	0x00, 0xf4, 0x21, 0x00


	//----- nvinfo : EIATTR_KPARAM_INFO
	.align		4
.L_19:
        /*0058*/ 	.byte	0x04, 0x17
        /*005a*/ 	.short	(.L_21 - .L_20)
.L_20:
        /*005c*/ 	.word	0x00000000
        /*0060*/ 	.short	0x0000
        /*0062*/ 	.short	0x0000
        /*0064*/ 	.byte	0x00, 0xf4, 0x21, 0x00


	//----- nvinfo : EIATTR_SPARSE_MMA_MASK
	.align		4
.L_21:
        /*0068*/ 	.byte	0x03, 0x50
        /*006a*/ 	.short	0x0000


	//----- nvinfo : EIATTR_MAXREG_COUNT
	.align		4
        /*006c*/ 	.byte	0x03, 0x1b
        /*006e*/ 	.short	0x00ff


	//----- nvinfo : EIATTR_EXIT_INSTR_OFFSETS
	.align		4
        /*0070*/ 	.byte	0x04, 0x1c
        /*0072*/ 	.short	(.L_23 - .L_22)


	//   ....[0]....
.L_22:
        /*0074*/ 	.word	0x00000ab0


	//   ....[1]....
        /*0078*/ 	.word	0x00000ad0


	//----- nvinfo : EIATTR_REQNTID
	.align		4
.L_23:
        /*007c*/ 	.byte	0x04, 0x10
        /*007e*/ 	.short	(.L_25 - .L_24)
.L_24:
        /*0080*/ 	.word	0x00000080
        /*0084*/ 	.word	0x00000001
        /*0088*/ 	.word	0x00000001


	//----- nvinfo : EIATTR_CBANK_PARAM_SIZE
	.align		4
.L_25:
        /*008c*/ 	.byte	0x03, 0x19
        /*008e*/ 	.short	0x0028


	//----- nvinfo : EIATTR_PARAM_CBANK
	.align		4
        /*0090*/ 	.byte	0x04, 0x0a
        /*0092*/ 	.short	(.L_27 - .L_26)
	.align		4
.L_26:
        /*0094*/ 	.word	index@(.nv.constant0.triton_poi_fused_convolution_relu_threshold_backward_12)
        /*0098*/ 	.short	0x0210
        /*009a*/ 	.short	0x0028


	//----- nvinfo : EIATTR_SW_WAR
	.align		4
.L_27:
        /*009c*/ 	.byte	0x04, 0x36
        /*009e*/ 	.short	(.L_29 - .L_28)
.L_28:
        /*00a0*/ 	.word	0x00000008
.L_29:


//--------------------- .nv.callgraph             --------------------------
	.section	.nv.callgraph,"",@"SHT_CUDA_CALLGRAPH"
	.align	4
	.sectionentsize	8
	.align		4
        /*0000*/ 	.word	0x00000000
	.align		4
        /*0004*/ 	.word	0xffffffff
	.align		4
        /*0008*/ 	.word	0x00000000
	.align		4
        /*000c*/ 	.word	0xfffffffe
	.align		4
        /*0010*/ 	.word	0x00000000
	.align		4
        /*0014*/ 	.word	0xfffffffd
	.align		4
        /*0018*/ 	.word	0x00000000
	.align		4
        /*001c*/ 	.word	0xfffffffc


//--------------------- .text.triton_poi_fused_convolution_relu_threshold_backward_12 --------------------------
	.section	.text.triton_poi_fused_convolution_relu_threshold_backward_12,"ax",@progbits
	.sectionflags	@"SHF_BARRIERS=1"
	.align	128
        .global         triton_poi_fused_convolution_relu_threshold_backward_12
        .type           triton_poi_fused_convolution_relu_threshold_backward_12,@function
        .size           triton_poi_fused_convolution_relu_threshold_backward_12,(.L_x_1 - triton_poi_fused_convolution_relu_threshold_backward_12)
        .other          triton_poi_fused_convolution_relu_threshold_backward_12,@"STO_CUDA_ENTRY STV_DEFAULT"
triton_poi_fused_convolution_relu_threshold_backward_12:
.text.triton_poi_fused_convolution_relu_threshold_backward_12:
[----:B------:R-:W0:Y:S01]  /*0000*/  LDC R1, c[0x0][0x28] ;  /* 0x00000a00ff017b82 */ /* 0x000e220000000800 */
[----:B------:R-:W1:Y:S07]  /*0010*/  S2R R21, SR_TID.X ;  /* 0x0000000000157919 */ /* 0x000e6e0000002100 */
[----:B------:R-:W2:Y:S01]  /*0020*/  S2UR UR8, SR_CTAID.X ;  /* 0x00000000000879c3 */ /* 0x000ea20000002500 */
[----:B------:R-:W-:Y:S01]  /*0030*/  ULDC.64 UR6, c[0x0][0x208] ;  /* 0x0000820000067ab9 */ /* 0x000fe20000000a00 */
[----:B------:R-:W3:Y:S06]  /*0040*/  S2R R0, SR_CTAID.Y ;  /* 0x0000000000007919 */ /* 0x000eec0000002600 */
[----:B------:R-:W4:Y:S08]  /*0050*/  LDC.64 R16, c[0x0][0x218] ;  /* 0x00008600ff107b82 */ /* 0x000f300000000a00 */
[----:B------:R-:W5:Y:S01]  /*0060*/  LDC.64 R22, c[0x0][0x210] ;  /* 0x00008400ff167b82 */ /* 0x000f620000000a00 */
[----:B--2---:R-:W-:-:S02]  /*0070*/  UISETP.GE.AND UP0, UPT, UR8, 0x100, UPT ;  /* 0x000001000800788c */ /* 0x004fc4000bf06270 */
[----:B------:R-:W-:-:S04]  /*0080*/  IMAD.U32 R7, RZ, RZ, UR8 ;  /* 0x00000008ff077e24 */ /* 0x000fc8000f8e00ff */
[----:B------:R-:W-:Y:S01]  /*0090*/  PLOP3.LUT P0, PT, PT, PT, UP0, 0x80, 0x0 ;  /* 0x000000000000781c */ /* 0x000fe20003f0f008 */
[----:B-1----:R-:W-:Y:S01]  /*00a0*/  IMAD.SHL.U32 R3, R21, 0x8, RZ ;  /* 0x0000000815037824 */ /* 0x002fe200078e00ff */
[----:B------:R-:W-:Y:S01]  /*00b0*/  PLOP3.LUT P1, PT, PT, PT, UP0, 0x80, 0x0 ;  /* 0x000000000000781c */ /* 0x000fe20003f2f008 */
[----:B---3--:R-:W-:Y:S01]  /*00c0*/  IMAD.SHL.U32 R20, R0, 0x400, RZ ;  /* 0x0000040000147824 */ /* 0x008fe200078e00ff */
[----:B------:R-:W-:Y:S02]  /*00d0*/  SHF.R.S32.HI R2, RZ, 0x15, R0 ;  /* 0x00000015ff027819 */ /* 0x000fe40000011400 */
[----:B------:R-:W-:Y:S02]  /*00e0*/  LOP3.LUT R3, R3, 0x3f8, RZ, 0xc0, !PT ;  /* 0x000003f803037812 */ /* 0x000fe400078ec0ff */
[----:B------:R-:W-:Y:S02]  /*00f0*/  SGXT R2, R2, 0x1 ;  /* 0x000000010202781a */ /* 0x000fe40000000200 */
[----:B------:R-:W-:-:S02]  /*0100*/  LOP3.LUT R0, R20, R3, RZ, 0xfc, !PT ;  /* 0x0000000314007212 */ /* 0x000fc400078efcff */
[----:B------:R-:W-:Y:S02]  /*0110*/  LOP3.LUT R19, R20, 0x4, R3, 0xfe, !PT ;  /* 0x0000000414137812 */ /* 0x000fe400078efe03 */
[C---:B------:R-:W-:Y:S02]  /*0120*/  LEA.HI R4, R2.reuse, R0, RZ, 0x8 ;  /* 0x0000000002047211 */ /* 0x040fe400078f40ff */
[----:B------:R-:W-:Y:S02]  /*0130*/  LEA.HI R2, R2, R19, RZ, 0x8 ;  /* 0x0000001302027211 */ /* 0x000fe400078f40ff */
[C---:B------:R-:W-:Y:S01]  /*0140*/  LOP3.LUT R5, R4.reuse, 0xffffff00, RZ, 0xc0, !PT ;  /* 0xffffff0004057812 */ /* 0x040fe200078ec0ff */
[----:B------:R-:W-:Y:S01]  /*0150*/  IMAD.SHL.U32 R6, R4, 0x100, RZ ;  /* 0x0000010004067824 */ /* 0x000fe200078e00ff */
[----:B------:R-:W-:-:S03]  /*0160*/  LOP3.LUT R2, R2, 0xffffff00, RZ, 0xc0, !PT ;  /* 0xffffff0002027812 */ /* 0x000fc600078ec0ff */
[----:B------:R-:W-:Y:S01]  /*0170*/  IMAD.IADD R9, R0, 0x1, -R5 ;  /* 0x0000000100097824 */ /* 0x000fe200078e0a05 */
[----:B------:R-:W-:Y:S01]  /*0180*/  LOP3.LUT R6, R6, 0xffff0000, RZ, 0xc0, !PT ;  /* 0xffff000006067812 */ /* 0x000fe200078ec0ff */
[----:B------:R-:W-:Y:S01]  /*0190*/  IMAD.IADD R19, R19, 0x1, -R2 ;  /* 0x0000000113137824 */ /* 0x000fe200078e0a02 */
[----:B------:R-:W-:-:S03]  /*01a0*/  CS2R R4, SRZ ;  /* 0x0000000000047805 */ /* 0x000fc6000001ff00 */
[----:B------:R-:W-:Y:S01]  /*01b0*/  IMAD R8, R7, 0x100, R6 ;  /* 0x0000010007087824 */ /* 0x000fe200078e0206 */
[----:B------:R-:W-:-:S03]  /*01c0*/  CS2R R6, SRZ ;  /* 0x0000000000067805 */ /* 0x000fc6000001ff00 */
[--C-:B------:R-:W-:Y:S02]  /*01d0*/  IMAD.IADD R0, R9, 0x1, R8.reuse ;  /* 0x0000000109007824 */ /* 0x100fe400078e0208 */
[----:B------:R-:W-:Y:S02]  /*01e0*/  IMAD.IADD R11, R19, 0x1, R8 ;  /* 0x00000001130b7824 */ /* 0x000fe400078e0208 */
[----:B----4-:R-:W-:-:S04]  /*01f0*/  IMAD.WIDE R8, R9, 0x4, R16 ;  /* 0x0000000409087825 */ /* 0x010fc800078e0210 */
[--C-:B-----5:R-:W-:Y:S01]  /*0200*/  IMAD.WIDE R24, R0, 0x4, R22.reuse ;  /* 0x0000000400187825 */ /* 0x120fe200078e0216 */
[----:B------:R-:W-:Y:S02]  /*0210*/  CS2R R12, SRZ ;  /* 0x00000000000c7805 */ /* 0x000fe4000001ff00 */
[----:B------:R-:W-:Y:S01]  /*0220*/  CS2R R14, SRZ ;  /* 0x00000000000e7805 */ /* 0x000fe2000001ff00 */
[----:B------:R-:W-:Y:S01]  /*0230*/  IMAD.WIDE R22, R11, 0x4, R22 ;  /* 0x000000040b167825 */ /* 0x000fe200078e0216 */
[----:B------:R-:W2:Y:S03]  /*0240*/  @!P0 LDG.E.EL.128 R4, desc[UR6][R24.64] ;  /* 0x0000000618048981 */ /* 0x000ea6000c2e1d00 */
[----:B------:R-:W-:Y:S01]  /*0250*/  IMAD.WIDE R16, R19, 0x4, R16 ;  /* 0x0000000413107825 */ /* 0x000fe200078e0210 */
[----:B------:R-:W2:Y:S04]  /*0260*/  LDG.E.EL.128 R8, desc[UR6][R8.64] ;  /* 0x0000000608087981 */ /* 0x000ea8000c2e1d00 */
[----:B------:R-:W3:Y:S04]  /*0270*/  @!P1 LDG.E.EL.128 R12, desc[UR6][R22.64] ;  /* 0x00000006160c9981 */ /* 0x000ee8000c2e1d00 */
[----:B------:R-:W3:Y:S01]  /*0280*/  LDG.E.EL.128 R16, desc[UR6][R16.64] ;  /* 0x0000000610107981 */ /* 0x000ee2000c2e1d00 */
[----:B------:R-:W1:Y:S01]  /*0290*/  S2UR UR5, SR_CgaCtaId ;  /* 0x00000000000579c3 */ /* 0x000e620000008800 */
[----:B------:R-:W-:Y:S01]  /*02a0*/  UMOV UR4, 0x400 ;  /* 0x0000040000047882 */ /* 0x000fe20000000000 */
[----:B------:R-:W-:Y:S01]  /*02b0*/  LOP3.LUT R2, R3, 0x4, RZ, 0xfc, !PT ;  /* 0x0000000403027812 */ /* 0x000fe200078efcff */
[----:B-1----:R-:W-:Y:S01]  /*02c0*/  UPRMT UR4, UR5, 0x654, UR4 ;  /* 0x0000065405047896 */ /* 0x002fe20008000004 */
[----:B--2---:R-:W-:Y:S01]  /*02d0*/  FSETP.GEU.AND P6, PT, R7, -R11, PT ;  /* 0x8000000b0700720b */ /* 0x004fe20003fce000 */
[----:B------:R-:W-:Y:S01]  /*02e0*/  FADD R7, R11, R7 ;  /* 0x000000070b077221 */ /* 0x000fe20000000000 */
[----:B------:R-:W-:Y:S01]  /*02f0*/  FSETP.GEU.AND P5, PT, R6, -R10, PT ;  /* 0x8000000a0600720b */ /* 0x000fe20003fae000 */
[----:B------:R-:W-:Y:S01]  /*0300*/  FADD R10, R10, R6 ;  /* 0x000000060a0a7221 */ /* 0x000fe20000000000 */
[----:B------:R-:W-:Y:S01]  /*0310*/  FSETP.GEU.AND P4, PT, R5, -R9, PT ;  /* 0x800000090500720b */ /* 0x000fe20003f8e000 */
[----:B------:R-:W-:Y:S01]  /*0320*/  FADD R9, R9, R5 ;  /* 0x0000000509097221 */ /* 0x000fe20000000000 */
[----:B------:R-:W-:Y:S01]  /*0330*/  FSETP.GEU.AND P3, PT, R4, -R8, PT ;  /* 0x800000080400720b */ /* 0x000fe20003f6e000 */
[----:B------:R-:W-:Y:S01]  /*0340*/  FADD R4, R8, R4 ;  /* 0x0000000408047221 */ /* 0x000fe20000000000 */
[----:B------:R-:W-:-:S02]  /*0350*/  FSEL R6, R7, RZ, P6 ;  /* 0x000000ff07067208 */ /* 0x000fc40003000000 */
[----:B---3--:R-:W-:Y:S01]  /*0360*/  FSETP.GEU.AND P6, PT, R12, -R16, PT ;  /* 0x800000100c00720b */ /* 0x008fe20003fce000 */
[----:B------:R-:W-:Y:S01]  /*0370*/  FADD R16, R16, R12 ;  /* 0x0000000c10107221 */ /* 0x000fe20000000000 */
[----:B------:R-:W-:Y:S01]  /*0380*/  FSETP.GEU.AND P2, PT, R15, -R19, PT ;  /* 0x800000130f00720b */ /* 0x000fe20003f4e000 */
[----:B------:R-:W-:Y:S01]  /*0390*/  FADD R15, R19, R15 ;  /* 0x0000000f130f7221 */ /* 0x000fe20000000000 */
[----:B------:R-:W-:Y:S01]  /*03a0*/  FSETP.GEU.AND P1, PT, R14, -R18, PT ;  /* 0x800000120e00720b */ /* 0x000fe20003f2e000 */
[----:B------:R-:W-:Y:S01]  /*03b0*/  FADD R18, R18, R14 ;  /* 0x0000000e12127221 */ /* 0x000fe20000000000 */
[----:B------:R-:W-:Y:S01]  /*03c0*/  FSETP.GEU.AND P0, PT, R13, -R17, PT ;  /* 0x800000110d00720b */ /* 0x000fe20003f0e000 */
[----:B------:R-:W-:Y:S01]  /*03d0*/  FADD R13, R17, R13 ;  /* 0x0000000d110d7221 */ /* 0x000fe20000000000 */
[----:B------:R-:W-:Y:S02]  /*03e0*/  LEA R7, R3, UR4, 0x3 ;  /* 0x0000000403077c11 */ /* 0x000fe4000f8e18ff */
[----:B------:R-:W-:-:S02]  /*03f0*/  FSEL R10, R10, RZ, P5 ;  /* 0x000000ff0a0a7208 */ /* 0x000fc40002800000 */
[----:B------:R-:W-:Y:S01]  /*0400*/  FSEL R12, R9, RZ, P4 ;  /* 0x000000ff090c7208 */ /* 0x000fe20002000000 */
[----:B------:R1:W-:Y:S01]  /*0410*/  STS [R7+0x18], R6 ;  /* 0x0000180607007388 */ /* 0x0003e20000000800 */
[----:B------:R-:W-:Y:S02]  /*0420*/  FSEL R14, R4, RZ, P3 ;  /* 0x000000ff040e7208 */ /* 0x000fe40001800000 */
[----:B------:R-:W-:Y:S01]  /*0430*/  LEA R8, R2, UR4, 0x3 ;  /* 0x0000000402087c11 */ /* 0x000fe2000f8e18ff */
[----:B------:R-:W-:Y:S01]  /*0440*/  STS [R7+0x8], R12 ;  /* 0x0000080c07007388 */ /* 0x000fe20000000800 */
[----:B------:R-:W-:Y:S01]  /*0450*/  FSEL R11, R16, RZ, P6 ;  /* 0x000000ff100b7208 */ /* 0x000fe20003000000 */
[----:B------:R-:W2:Y:S01]  /*0460*/  LDC.64 R2, c[0x0][0x220] ;  /* 0x00008800ff027b82 */ /* 0x000ea20000000a00 */
[----:B------:R-:W-:Y:S01]  /*0470*/  FSEL R4, R15, RZ, P2 ;  /* 0x000000ff0f047208 */ /* 0x000fe20001000000 */
[----:B------:R-:W-:Y:S01]  /*0480*/  STS [R7], R14 ;  /* 0x0000000e07007388 */ /* 0x000fe20000000800 */
[----:B------:R-:W-:-:S02]  /*0490*/  FSEL R18, R18, RZ, P1 ;  /* 0x000000ff12127208 */ /* 0x000fc40000800000 */
[----:B------:R-:W-:Y:S01]  /*04a0*/  FSEL R22, R13, RZ, P0 ;  /* 0x000000ff0d167208 */ /* 0x000fe20000000000 */
[----:B------:R-:W-:Y:S01]  /*04b0*/  STS [R7+0x10], R10 ;  /* 0x0000100a07007388 */ /* 0x000fe20000000800 */
[----:B------:R-:W-:Y:S02]  /*04c0*/  LOP3.LUT R5, R21, 0x7f, RZ, 0xc0, !PT ;  /* 0x0000007f15057812 */ /* 0x000fe400078ec0ff */
[----:B------:R-:W-:Y:S01]  /*04d0*/  LOP3.LUT R21, R20, 0x7f, R21, 0xf8, !PT ;  /* 0x0000007f14157812 */ /* 0x000fe200078ef815 */
[----:B------:R3:W-:Y:S01]  /*04e0*/  STS [R8], R11 ;  /* 0x0000000b08007388 */ /* 0x0007e20000000800 */
[----:B------:R-:W-:Y:S02]  /*04f0*/  LEA R9, R5, UR4, 0x3 ;  /* 0x0000000405097c11 */ /* 0x000fe4000f8e18ff */
[----:B------:R-:W-:Y:S01]  /*0500*/  PLOP3.LUT P0, PT, PT, PT, UP0, 0x80, 0x0 ;  /* 0x000000000000781c */ /* 0x000fe20003f0f008 */
[----:B------:R-:W-:Y:S01]  /*0510*/  STS [R7+0x28], R22 ;  /* 0x0000281607007388 */ /* 0x000fe20000000800 */
[----:B------:R-:W-:-:S02]  /*0520*/  FSETP.GTU.AND P2, PT, R6, RZ, PT ;  /* 0x000000ff0600720b */ /* 0x000fc40003f4c000 */
[----:B------:R-:W-:Y:S01]  /*0530*/  FSETP.GTU.AND P1, PT, R10, RZ, PT ;  /* 0x000000ff0a00720b */ /* 0x000fe20003f2c000 */
[----:B------:R-:W-:Y:S01]  /*0540*/  STS [R7+0x30], R18 ;  /* 0x0000301207007388 */ /* 0x000fe20000000800 */
[----:B------:R-:W-:Y:S02]  /*0550*/  LEA R17, R21, UR8, 0x8 ;  /* 0x0000000815117c11 */ /* 0x000fe4000f8e40ff */
[----:B-1----:R-:W-:Y:S01]  /*0560*/  LOP3.LUT R6, R5, 0x80, RZ, 0xfc, !PT ;  /* 0x0000008005067812 */ /* 0x002fe200078efcff */
[----:B------:R1:W-:Y:S01]  /*0570*/  STS [R7+0x38], R4 ;  /* 0x0000380407007388 */ /* 0x0003e20000000800 */
[----:B---3--:R-:W-:Y:S01]  /*0580*/  SEL R8, RZ, 0x1, P2 ;  /* 0x00000001ff087807 */ /* 0x008fe20001000000 */
[----:B--2---:R-:W-:Y:S01]  /*0590*/  IMAD.WIDE R16, R17, 0x4, R2 ;  /* 0x0000000411107825 */ /* 0x004fe200078e0202 */
[----:B------:R-:W-:Y:S01]  /*05a0*/  SEL R13, RZ, 0x1, P1 ;  /* 0x00000001ff0d7807 */ /* 0x000fe20000800000 */
[----:B------:R-:W-:Y:S01]  /*05b0*/  BAR.SYNC.DEFER_BLOCKING 0x0 ;  /* 0x0000000000007b1d */ /* 0x000fe20000010000 */
[----:B------:R-:W-:-:S02]  /*05c0*/  FSETP.GTU.AND P5, PT, R14, RZ, PT ;  /* 0x000000ff0e00720b */ /* 0x000fc40003fac000 */
[----:B------:R-:W-:Y:S02]  /*05d0*/  PRMT R14, R13, 0x3340, R8 ;  /* 0x000033400d0e7816 */ /* 0x000fe40000000008 */
[C---:B------:R-:W-:Y:S02]  /*05e0*/  LOP3.LUT R13, R5.reuse, 0x100, RZ, 0xfc, !PT ;  /* 0x00000100050d7812 */ /* 0x040fe400078efcff */
[----:B-1----:R-:W-:Y:S02]  /*05f0*/  LEA R7, R6, UR4, 0x3 ;  /* 0x0000000406077c11 */ /* 0x002fe4000f8e18ff */
[----:B------:R-:W-:Y:S02]  /*0600*/  LOP3.LUT R15, R5, 0x180, RZ, 0xfc, !PT ;  /* 0x00000180050f7812 */ /* 0x000fe400078efcff */
[----:B------:R-:W-:Y:S02]  /*0610*/  FSETP.GTU.AND P2, PT, R22, RZ, PT ;  /* 0x000000ff1600720b */ /* 0x000fe40003f4c000 */
[----:B------:R-:W-:-:S02]  /*0620*/  LEA R13, R13, UR4, 0x3 ;  /* 0x000000040d0d7c11 */ /* 0x000fc4000f8e18ff */
[----:B------:R-:W-:Y:S02]  /*0630*/  LEA R22, R15, UR4, 0x3 ;  /* 0x000000040f167c11 */ /* 0x000fe4000f8e18ff */
[----:B------:R-:W-:Y:S02]  /*0640*/  FSETP.GTU.AND P4, PT, R12, RZ, PT ;  /* 0x000000ff0c00720b */ /* 0x000fe40003f8c000 */
[----:B------:R-:W-:Y:S02]  /*0650*/  FSETP.GTU.AND P1, PT, R11, RZ, PT ;  /* 0x000000ff0b00720b */ /* 0x000fe40003f2c000 */
[----:B------:R-:W-:Y:S02]  /*0660*/  FSETP.GTU.AND P3, PT, R18, RZ, PT ;  /* 0x000000ff1200720b */ /* 0x000fe40003f6c000 */
[----:B------:R-:W-:Y:S01]  /*0670*/  LOP3.LUT R12, R20, 0x80, R5, 0xfe, !PT ;  /* 0x00000080140c7812 */ /* 0x000fe200078efe05 */
[----:B------:R1:W2:Y:S01]  /*0680*/  LDS R19, [R9] ;  /* 0x0000000009137984 */ /* 0x0002a20000000800 */
[----:B------:R-:W-:-:S02]  /*0690*/  LOP3.LUT R8, R20, 0x100, R5, 0xfe, !PT ;  /* 0x0000010014087812 */ /* 0x000fc400078efe05 */
[----:B------:R-:W-:Y:S01]  /*06a0*/  LOP3.LUT R6, R20, 0x180, R5, 0xfe, !PT ;  /* 0x0000018014067812 */ /* 0x000fe200078efe05 */
[----:B------:R-:W3:Y:S01]  /*06b0*/  LDS R7, [R7] ;  /* 0x0000000007077984 */ /* 0x000ee20000000800 */
[----:B------:R-:W-:Y:S02]  /*06c0*/  LOP3.LUT R11, R20, 0x280, R5, 0xfe, !PT ;  /* 0x00000280140b7812 */ /* 0x000fe400078efe05 */
[----:B------:R-:W-:Y:S01]  /*06d0*/  LOP3.LUT R10, R20, 0x300, R5, 0xfe, !PT ;  /* 0x00000300140a7812 */ /* 0x000fe200078efe05 */
[----:B------:R4:W5:Y:S01]  /*06e0*/  LDS R15, [R13] ;  /* 0x000000000d0f7984 */ /* 0x0009620000000800 */
[----:B-1----:R-:W-:Y:S02]  /*06f0*/  LOP3.LUT R9, R20, 0x200, R5, 0xfe, !PT ;  /* 0x0000020014097812 */ /* 0x002fe400078efe05 */
[----:B------:R-:W-:Y:S02]  /*0700*/  LOP3.LUT R20, R20, 0x380, R5, 0xfe, !PT ;  /* 0x0000038014147812 */ /* 0x000fe400078efe05 */
[----:B------:R-:W-:-:S02]  /*0710*/  LOP3.LUT R18, R5, 0x300, RZ, 0xfc, !PT ;  /* 0x0000030005127812 */ /* 0x000fc400078efcff */
[----:B------:R-:W-:Y:S02]  /*0720*/  PLOP3.LUT P6, PT, PT, PT, UP0, 0x80, 0x0 ;  /* 0x000000000000781c */ /* 0x000fe40003fcf008 */
[----:B------:R-:W-:Y:S02]  /*0730*/  LEA R18, R18, UR4, 0x3 ;  /* 0x0000000412127c11 */ /* 0x000fe4000f8e18ff */
[----:B------:R-:W-:Y:S02]  /*0740*/  SEL R27, RZ, 0x1, P4 ;  /* 0x00000001ff1b7807 */ /* 0x000fe40002000000 */
[----:B------:R-:W-:Y:S01]  /*0750*/  PLOP3.LUT P4, PT, PT, PT, UP0, 0x80, 0x0 ;  /* 0x000000000000781c */ /* 0x000fe20003f8f008 */
[----:B------:R-:W-:Y:S01]  /*0760*/  LDS R23, [R18] ;  /* 0x0000000012177984 */ /* 0x000fe20000000800 */
[----:B------:R-:W-:Y:S02]  /*0770*/  LEA R6, R6, UR8, 0x8 ;  /* 0x0000000806067c11 */ /* 0x000fe4000f8e40ff */
[----:B------:R-:W-:-:S02]  /*0780*/  SEL R29, RZ, 0x1, P2 ;  /* 0x00000001ff1d7807 */ /* 0x000fc40001000000 */
[----:B------:R-:W-:Y:S02]  /*0790*/  SEL R24, RZ, 0x1, P1 ;  /* 0x00000001ff187807 */ /* 0x000fe40000800000 */
[----:B------:R-:W-:Y:S02]  /*07a0*/  PLOP3.LUT P2, PT, PT, PT, UP0, 0x80, 0x0 ;  /* 0x000000000000781c */ /* 0x000fe40003f4f008 */
[----:B------:R-:W-:Y:S02]  /*07b0*/  PLOP3.LUT P1, PT, PT, PT, UP0, 0x80, 0x0 ;  /* 0x000000000000781c */ /* 0x000fe40003f2f008 */
[----:B------:R-:W-:Y:S02]  /*07c0*/  LEA R9, R9, UR8, 0x8 ;  /* 0x0000000809097c11 */ /* 0x000fe4000f8e40ff */
[----:B------:R-:W-:Y:S02]  /*07d0*/  LEA R11, R11, UR8, 0x8 ;  /* 0x000000080b0b7c11 */ /* 0x000fe4000f8e40ff */
[----:B------:R-:W-:-:S02]  /*07e0*/  LEA R20, R20, UR8, 0x8 ;  /* 0x0000000814147c11 */ /* 0x000fc4000f8e40ff */
[----:B------:R-:W-:Y:S01]  /*07f0*/  PRMT R29, R24, 0x3340, R29 ;  /* 0x00003340181d7816 */ /* 0x000fe2000000001d */
[----:B--2---:R1:W-:Y:S01]  /*0800*/  @!P0 STG.E desc[UR6][R16.64], R19 ;  /* 0x0000001310008986 */ /* 0x0043e2000c101906 */
[----:B------:R-:W-:-:S04]  /*0810*/  FSETP.GTU.AND P0, PT, R4, RZ, PT ;  /* 0x000000ff0400720b */ /* 0x000fc80003f0c000 */
[----:B----4-:R-:W-:Y:S02]  /*0820*/  SEL R13, RZ, 0x1, P0 ;  /* 0x00000001ff0d7807 */ /* 0x010fe40000000000 */
[----:B------:R-:W-:Y:S02]  /*0830*/  PLOP3.LUT P0, PT, PT, PT, UP0, 0x80, 0x0 ;  /* 0x000000000000781c */ /* 0x000fe40003f0f008 */
[C---:B-1----:R-:W-:Y:S02]  /*0840*/  LOP3.LUT R17, R5.reuse, 0x280, RZ, 0xfc, !PT ;  /* 0x0000028005117812 */ /* 0x042fe400078efcff */
[----:B------:R-:W-:Y:S02]  /*0850*/  LOP3.LUT R16, R5, 0x200, RZ, 0xfc, !PT ;  /* 0x0000020005107812 */ /* 0x000fe400078efcff */
[----:B------:R-:W-:Y:S02]  /*0860*/  LEA R21, R17, UR4, 0x3 ;  /* 0x0000000411157c11 */ /* 0x000fe4000f8e18ff */
[----:B------:R1:W2:Y:S01]  /*0870*/  LDS R17, [R22] ;  /* 0x0000000016117984 */ /* 0x0002a20000000800 */
[----:B------:R-:W-:-:S02]  /*0880*/  LOP3.LUT R5, R5, 0x380, RZ, 0xfc, !PT ;  /* 0x0000038005057812 */ /* 0x000fc400078efcff */
[----:B------:R-:W-:Y:S01]  /*0890*/  LEA R16, R16, UR4, 0x3 ;  /* 0x0000000410107c11 */ /* 0x000fe2000f8e18ff */
[----:B------:R-:W-:Y:S01]  /*08a0*/  LDS R21, [R21] ;  /* 0x0000000015157984 */ /* 0x000fe20000000800 */
[----:B------:R-:W-:Y:S01]  /*08b0*/  LEA R25, R5, UR4, 0x3 ;  /* 0x0000000405197c11 */ /* 0x000fe2000f8e18ff */
[----:B------:R-:W-:Y:S01]  /*08c0*/  ULDC.64 UR4, c[0x0][0x228] ;  /* 0x00008a0000047ab9 */ /* 0x000fe20000000a00 */
[----:B------:R-:W-:Y:S01]  /*08d0*/  LEA R5, R12, UR8, 0x8 ;  /* 0x000000080c057c11 */ /* 0x000fe2000f8e40ff */
[----:B------:R4:W2:Y:S01]  /*08e0*/  LDS R19, [R16] ;  /* 0x0000000010137984 */ /* 0x0008a20000000800 */
[----:B-1----:R-:W-:Y:S02]  /*08f0*/  SEL R22, RZ, 0x1, P3 ;  /* 0x00000001ff167807 */ /* 0x002fe40001800000 */
[----:B------:R-:W-:Y:S01]  /*0900*/  PLOP3.LUT P3, PT, PT, PT, UP0, 0x80, 0x0 ;  /* 0x000000000000781c */ /* 0x000fe20003f6f008 */
[----:B------:R-:W1:Y:S01]  /*0910*/  LDS R25, [R25] ;  /* 0x0000000019197984 */ /* 0x000e620000000800 */
[----:B------:R-:W-:Y:S01]  /*0920*/  IMAD.WIDE R4, R5, 0x4, R2 ;  /* 0x0000000405047825 */ /* 0x000fe200078e0202 */
[----:B------:R-:W-:-:S02]  /*0930*/  SEL R12, RZ, 0x1, P5 ;  /* 0x00000001ff0c7807 */ /* 0x000fc40002800000 */
[----:B----4-:R-:W-:Y:S02]  /*0940*/  PRMT R16, R22, 0x3340, R13 ;  /* 0x0000334016107816 */ /* 0x010fe4000000000d */
[----:B------:R-:W-:Y:S01]  /*0950*/  LEA R13, R8, UR8, 0x8 ;  /* 0x00000008080d7c11 */ /* 0x000fe2000f8e40ff */
[----:B---3--:R3:W-:Y:S01]  /*0960*/  @!P6 STG.E desc[UR6][R4.64], R7 ;  /* 0x000000070400e986 */ /* 0x0087e2000c101906 */
[----:B------:R-:W-:Y:S01]  /*0970*/  PLOP3.LUT P5, PT, PT, PT, UP0, 0x80, 0x0 ;  /* 0x000000000000781c */ /* 0x000fe20003faf008 */
[----:B------:R-:W-:Y:S01]  /*0980*/  IMAD.WIDE R8, R9, 0x4, R2 ;  /* 0x0000000409087825 */ /* 0x000fe200078e0202 */
[----:B------:R-:W-:Y:S02]  /*0990*/  PRMT R27, R12, 0x3340, R27 ;  /* 0x000033400c1b7816 */ /* 0x000fe4000000001b */
[----:B------:R-:W-:Y:S01]  /*09a0*/  LEA R12, R10, UR8, 0x8 ;  /* 0x000000080a0c7c11 */ /* 0x000fe2000f8e40ff */
[----:B------:R-:W-:Y:S01]  /*09b0*/  IMAD.WIDE R10, R11, 0x4, R2 ;  /* 0x000000040b0a7825 */ /* 0x000fe200078e0202 */
[----:B------:R-:W-:-:S03]  /*09c0*/  PRMT R14, R27, 0x5410, R14 ;  /* 0x000054101b0e7816 */ /* 0x000fc6000000000e */
[----:B---3--:R-:W-:-:S04]  /*09d0*/  IMAD.WIDE R4, R13, 0x4, R2 ;  /* 0x000000040d047825 */ /* 0x008fc800078e0202 */
[--C-:B------:R-:W-:Y:S01]  /*09e0*/  IMAD.WIDE R6, R6, 0x4, R2.reuse ;  /* 0x0000000406067825 */ /* 0x100fe200078e0202 */
[----:B-----5:R3:W-:Y:S03]  /*09f0*/  @!P3 STG.E desc[UR6][R4.64], R15 ;  /* 0x0000000f0400b986 */ /* 0x0207e6000c101906 */
[--C-:B------:R-:W-:Y:S01]  /*0a00*/  IMAD.WIDE R12, R12, 0x4, R2.reuse ;  /* 0x000000040c0c7825 */ /* 0x100fe200078e0202 */
[----:B--2---:R-:W-:Y:S01]  /*0a10*/  @!P4 STG.E desc[UR6][R6.64], R17 ;  /* 0x000000110600c986 */ /* 0x004fe2000c101906 */
[----:B------:R-:W-:Y:S02]  /*0a20*/  PLOP3.LUT P4, PT, PT, PT, UP0, 0x40, 0x0 ;  /* 0x000000000000781c */ /* 0x000fe40003f8e808 */
[----:B------:R-:W-:Y:S01]  /*0a30*/  IMAD.WIDE R2, R20, 0x4, R2 ;  /* 0x0000000414027825 */ /* 0x000fe200078e0202 */
[----:B------:R-:W-:Y:S01]  /*0a40*/  IADD3 R20, P3, R0, UR4, RZ ;  /* 0x0000000400147c10 */ /* 0x000fe2000ff7e0ff */
[----:B0-----:R-:W-:Y:S01]  /*0a50*/  @!P5 STG.E desc[UR6][R8.64], R19 ;  /* 0x000000130800d986 */ /* 0x001fe2000c101906 */
[----:B---3--:R-:W-:-:S03]  /*0a60*/  PRMT R15, R29, 0x5410, R16 ;  /* 0x000054101d0f7816 */ /* 0x008fc60000000010 */
[----:B------:R0:W-:Y:S04]  /*0a70*/  @!P0 STG.E desc[UR6][R10.64], R21 ;  /* 0x000000150a008986 */ /* 0x0001e8000c101906 */
[----:B------:R2:W-:Y:S04]  /*0a80*/  @!P2 STG.E desc[UR6][R12.64], R23 ;  /* 0x000000170c00a986 */ /* 0x0005e8000c101906 */
[----:B-1----:R2:W-:Y:S01]  /*0a90*/  @!P1 STG.E desc[UR6][R2.64], R25 ;  /* 0x0000001902009986 */ /* 0x0025e2000c101906 */
[----:B0-----:R-:W-:Y:S01]  /*0aa0*/  LEA.HI.X.SX32 R21, R0, UR5, 0x1, P3 ;  /* 0x0000000500157c11 */ /* 0x001fe200098f0eff */
[----:B------:R-:W-:Y:S06]  /*0ab0*/  @!P4 EXIT ;  /* 0x000000000000c94d */ /* 0x000fec0003800000 */
[----:B------:R-:W-:Y:S01]  /*0ac0*/  STG.E.64 desc[UR6][R20.64], R14 ;  /* 0x0000000e14007986 */ /* 0x000fe2000c101b06 */
[----:B------:R-:W-:Y:S05]  /*0ad0*/  EXIT ;  /* 0x000000000000794d */ /* 0x000fea0003800000 */
.L_x_0:
[----:B------:R-:W-:-:S00]  /*0ae0*/  BRA `(.L_x_0) ;  /* 0xfffffffc00fc7947 */ /* 0x000fc0000383ffff */
[----:B------:R-:W-:-:S00]  /*0af0*/  NOP ;  /* 0x0000000000007918 */ /* 0x000fc00000000000 */
        /* <DEDUP_REMOVED lines=8> */
.L_x_1:


//--------------------- .nv.shared.triton_poi_fused_convolution_relu_threshold_backward_12 --------------------------
	.section	.nv.shared.triton_poi_fused_convolution_relu_threshold_backward_12,"aw",@nobits
	.sectionflags	@""
	.align	16
	.zero		1024


//--------------------- .nv.constant0.triton_poi_fused_convolution_relu_threshold_backward_12 --------------------------
	.section	.nv.constant0.triton_poi_fused_convolution_relu_threshold_backward_12,"a",@progbits
	.sectionflags	@""
	.align	4
.nv.constant0.triton_poi_fused_convolution_relu_threshold_backward_12:
	.zero		568
